//
// Generated by NVIDIA NVVM Compiler
//
// Compiler Build ID: CL-36424714
// Cuda compilation tools, release 13.0, V13.0.88
// Based on NVVM 20.0.0
//

.version 9.0
.target sm_100
.address_size 64

	// .globl	_Z11test_kernelP8ListElem
.extern .func  (.param .b32 func_retval0) vprintf
(
	.param .b64 vprintf_param_0,
	.param .b64 vprintf_param_1
)
;
.global .align 1 .b8 $str[27] = {76, 105, 115, 116, 32, 101, 108, 101, 109, 101, 110, 116, 32, 37, 100, 32, 104, 97, 115, 32, 105, 100, 32, 37, 100, 10};
.global .align 1 .b8 $str$1[46] = {76, 105, 115, 116, 32, 101, 108, 101, 109, 101, 110, 116, 32, 37, 100, 32, 105, 115, 32, 116, 104, 101, 32, 108, 97, 115, 116, 32, 105, 116, 101, 109, 32, 105, 110, 32, 116, 104, 101, 32, 108, 105, 115, 116, 10};

.visible .entry _Z11test_kernelP8ListElem(
	.param .u64 .ptr .align 1 _Z11test_kernelP8ListElem_param_0
)
{
	.local .align 8 .b8 	__local_depot0[8];
	.reg .b64 	%SP;
	.reg .b64 	%SPL;
	.reg .pred 	%p<3>;
	.reg .b16 	%rs<3>;
	.reg .b32 	%r<13>;
	.reg .b64 	%rd<14>;

	mov.u64 	%SPL, __local_depot0;
	cvta.local.u64 	%SP, %SPL;
	ld.param.u64 	%rd13, [_Z11test_kernelP8ListElem_param_0];
	cvta.to.global.u64 	%rd5, %rd13;
	add.u64 	%rd6, %SP, 0;
	add.u64 	%rd1, %SPL, 0;
	ld.global.u8 	%rs1, [%rd5+4];
	setp.ne.s16 	%p1, %rs1, 0;
	mov.b32 	%r12, 0;
	@%p1 bra 	$L__BB0_3;
	mov.b32 	%r11, 0;
	mov.u64 	%rd7, $str;
$L__BB0_2:
	add.s32 	%r12, %r11, 1;
	ld.u32 	%r6, [%rd13];
	st.local.v2.u32 	[%rd1], {%r11, %r6};
	cvta.global.u64 	%rd8, %rd7;
	{ // callseq 0, 0
	.param .b64 param0;
	st.param.b64 	[param0], %rd8;
	.param .b64 param1;
	st.param.b64 	[param1], %rd6;
	.param .b32 retval0;
	call.uni (retval0), 
	vprintf, 
	(
	param0, 
	param1
	);
	ld.param.b32 	%r7, [retval0];
	} // callseq 0
	ld.u64 	%rd13, [%rd13+8];
	ld.u8 	%rs2, [%rd13+4];
	setp.eq.s16 	%p2, %rs2, 0;
	mov.u32 	%r11, %r12;
	@%p2 bra 	$L__BB0_2;
$L__BB0_3:
	st.local.u32 	[%rd1], %r12;
	mov.u64 	%rd10, $str$1;
	cvta.global.u64 	%rd11, %rd10;
	{ // callseq 1, 0
	.param .b64 param0;
	st.param.b64 	[param0], %rd11;
	.param .b64 param1;
	st.param.b64 	[param1], %rd6;
	.param .b32 retval0;
	call.uni (retval0), 
	vprintf, 
	(
	param0, 
	param1
	);
	ld.param.b32 	%r9, [retval0];
	} // callseq 1
	ret;

}


// ===== COMPILED SASS (sm_100) =====

	.target	sm_100

	.elftype	@"ET_EXEC"


//--------------------- .note.nv.tkinfo           --------------------------
	.section	.note.nv.tkinfo,"",@"SHT_NOTE"
	.sectionflags	@"SHF_NOTE_NV_TKINFO"
	.tkinfo
        /*0018*/ 	.word	0x00000002
        /*0030*/ 	.string	""
        /*0030*/ 	.string	"ptxas"
        /*0030*/ 	.string	"Cuda compilation tools, release 13.0, V13.0.88"
        /*0030*/ 	.string	"Build cuda_13.0.r13.0/compiler.36424714_0"
        /*0030*/ 	.string	"-arch sm_100 -m 64 "



//--------------------- .note.nv.cuinfo           --------------------------
	.section	.note.nv.cuinfo,"",@"SHT_NOTE"
	.sectionflags	@"SHF_NOTE_NV_CUINFO"
        /*0018*/ 	.short	0x0002
        /*001a*/ 	.short	0x0064
        /*001c*/ 	.short	0x0082
	.zero		2


//--------------------- .nv.info                  --------------------------
	.section	.nv.info,"",@"SHT_CUDA_INFO"
	.align	4


	//----- nvinfo : EIATTR_REGCOUNT
	.align		4
        /*0000*/ 	.byte	0x04, 0x2f
        /*0002*/ 	.short	(.L_3 - .L_2)
	.align		4
.L_2:
        /*0004*/ 	.word	index@(_Z11test_kernelP8ListElem)
        /*0008*/ 	.word	0x00000019


	//----- nvinfo : EIATTR_FRAME_SIZE
	.align		4
.L_3:
        /*000c*/ 	.byte	0x04, 0x11
        /*000e*/ 	.short	(.L_5 - .L_4)
	.align		4
.L_4:
        /*0010*/ 	.word	index@(_Z11test_kernelP8ListElem)
        /*0014*/ 	.word	0x00000008


	//----- nvinfo : EIATTR_MIN_STACK_SIZE
	.align		4
.L_5:
        /*0018*/ 	.byte	0x04, 0x12
        /*001a*/ 	.short	(.L_7 - .L_6)
	.align		4
.L_6:
        /*001c*/ 	.word	index@(_Z11test_kernelP8ListElem)
        /*0020*/ 	.word	0x00000008
.L_7:


//--------------------- .nv.compat                --------------------------
	.section	.nv.compat,"",@"SHT_CUDA_COMPAT_INFO"
	.align	4
        /*0000*/ 	.byte	0x02, 0x09, 0x00, 0x00, 0x02, 0x02, 0x01, 0x00, 0x02, 0x05, 0x05, 0x00, 0x03, 0x07, 0x01, 0x01
        /*0010*/ 	.byte	0x02, 0x03, 0x00, 0x00, 0x02, 0x06, 0x01, 0x00, 0x04, 0x0b, 0x08, 0x00, 0x09, 0x00, 0x00, 0x00
        /*0020*/ 	.byte	0x00, 0x00, 0x00, 0x00


//--------------------- .nv.info._Z11test_kernelP8ListElem --------------------------
	.section	.nv.info._Z11test_kernelP8ListElem,"",@"SHT_CUDA_INFO"
	.sectionflags	@""
	.align	4


	//----- nvinfo : EIATTR_CUDA_API_VERSION
	.align		4
        /*0000*/ 	.byte	0x04, 0x37
        /*0002*/ 	.short	(.L_9 - .L_8)
.L_8:
        /*0004*/ 	.word	0x00000082


	//----- nvinfo : EIATTR_KPARAM_INFO
	.align		4
.L_9:
        /*0008*/ 	.byte	0x04, 0x17
        /*000a*/ 	.short	(.L_11 - .L_10)
.L_10:
        /*000c*/ 	.word	0x00000000
        /*0010*/ 	.short	0x0000
        /*0012*/ 	.short	0x0000
        /*0014*/ 	.byte	0x00, 0xf5, 0x21, 0x00


	//----- nvinfo : EIATTR_SPARSE_MMA_MASK
	.align		4
.L_11:
        /*0018*/ 	.byte	0x03, 0x50
        /*001a*/ 	.short	0x0000


	//----- nvinfo : EIATTR_MAXREG_COUNT
	.align		4
        /*001c*/ 	.byte	0x03, 0x1b
        /*001e*/ 	.short	0x00ff


	//----- nvinfo : EIATTR_EXTERNS
	.align		4
        /*0020*/ 	.byte	0x04, 0x0f
        /*0022*/ 	.short	(.L_13 - .L_12)


	//   ....[0]....
	.align		4
.L_12:
        /*0024*/ 	.word	index@(vprintf)


	//----- nvinfo : EIATTR_MERCURY_ISA_VERSION
	.align		4
.L_13:
        /*0028*/ 	.byte	0x03, 0x5f
        /*002a*/ 	.short	0x0101


	//----- nvinfo : EIATTR_VRC_CTA_INIT_COUNT
	.align		4
        /*002c*/ 	.byte	0x02, 0x4a
	.zero		1
	.zero		1


	//----- nvinfo : EIATTR_SYSCALL_OFFSETS
	.align		4
        /*0030*/ 	.byte	0x04, 0x46
        /*0032*/ 	.short	(.L_15 - .L_14)


	//   ....[0]....
.L_14:
        /*0034*/ 	.word	0x00000190


	//   ....[1]....
        /*0038*/ 	.word	0x00000290


	//----- nvinfo : EIATTR_EXIT_INSTR_OFFSETS
	.align		4
.L_15:
        /*003c*/ 	.byte	0x04, 0x1c
        /*003e*/ 	.short	(.L_17 - .L_16)


	//   ....[0]....
.L_16:
        /*0040*/ 	.word	0x000002a0


	//----- nvinfo : EIATTR_CRS_STACK_SIZE
	.align		4
.L_17:
        /*0044*/ 	.byte	0x04, 0x1e
        /*0046*/ 	.short	(.L_19 - .L_18)
.L_18:
        /*0048*/ 	.word	0x00000000


	//----- nvinfo : EIATTR_CBANK_PARAM_SIZE
	.align		4
.L_19:
        /*004c*/ 	.byte	0x03, 0x19
        /*004e*/ 	.short	0x0008


	//----- nvinfo : EIATTR_PARAM_CBANK
	.align		4
        /*0050*/ 	.byte	0x04, 0x0a
        /*0052*/ 	.short	(.L_21 - .L_20)
	.align		4
.L_20:
        /*0054*/ 	.word	index@(.nv.constant0._Z11test_kernelP8ListElem)
        /*0058*/ 	.short	0x0380
        /*005a*/ 	.short	0x0008


	//----- nvinfo : EIATTR_SW_WAR
	.align		4
.L_21:
        /*005c*/ 	.byte	0x04, 0x36
        /*005e*/ 	.short	(.L_23 - .L_22)
.L_22:
        /*0060*/ 	.word	0x00000008
.L_23:


//--------------------- .nv.callgraph             --------------------------
	.section	.nv.callgraph,"",@"SHT_CUDA_CALLGRAPH"
	.align	4
	.sectionentsize	8
	.align		4
        /*0000*/ 	.word	0x00000000
	.align		4
        /*0004*/ 	.word	0xffffffff
	.align		4
        /*0008*/ 	.word	index@(_Z11test_kernelP8ListElem)
	.align		4
        /*000c*/ 	.word	index@(vprintf)
	.align		4
        /*0010*/ 	.word	0x00000000
	.align		4
        /*0014*/ 	.word	0xfffffffe
	.align		4
        /*0018*/ 	.word	0x00000000
	.align		4
        /*001c*/ 	.word	0xfffffffd
	.align		4
        /*0020*/ 	.word	0x00000000
	.align		4
        /*0024*/ 	.word	0xfffffffc


//--------------------- .nv.constant4             --------------------------
	.section	.nv.constant4,"a",@progbits
	.align	8
	.align		8
.nv.constant4:
        /*0000*/ 	.dword	vprintf
	.align		8
        /*0008*/ 	.dword	$str
	.align		8
        /*0010*/ 	.dword	$str$1


//--------------------- .text._Z11test_kernelP8ListElem --------------------------
	.section	.text._Z11test_kernelP8ListElem,"ax",@progbits
	.align	128
        .global         _Z11test_kernelP8ListElem
        .type           _Z11test_kernelP8ListElem,@function
        .size           _Z11test_kernelP8ListElem,(.L_x_5 - _Z11test_kernelP8ListElem)
        .other          _Z11test_kernelP8ListElem,@"STO_CUDA_ENTRY STV_DEFAULT"
_Z11test_kernelP8ListElem:
.text._Z11test_kernelP8ListElem:
[----:B------:R-:W0:Y:S08]  /*0000*/  LDC R1, c[0x0][0x37c] ;  /* 0x0000df00ff017b82 */ /* 0x000e300000000800 */
[----:B------:R-:W1:Y:S01]  /*0010*/  LDC.64 R16, c[0x0][0x380] ;  /* 0x0000e000ff107b82 */ /* 0x000e620000000a00 */
[----:B------:R-:W1:Y:S01]  /*0020*/  LDCU.64 UR36, c[0x0][0x358] ;  /* 0x00006b00ff2477ac */ /* 0x000e620008000a00 */
[----:B0-----:R-:W-:Y:S01]  /*0030*/  VIADD R1, R1, 0xfffffff8 ;  /* 0xfffffff801017836 */ /* 0x001fe20000000000 */
[----:B-1----:R-:W2:Y:S01]  /*0040*/  LDG.E.U8 R0, desc[UR36][R16.64+0x4] ;  /* 0x0000042410007981 */ /* 0x002ea2000c1e1100 */
[----:B------:R-:W0:Y:S01]  /*0050*/  LDCU UR4, c[0x0][0x2f8] ;  /* 0x00005f00ff0477ac */ /* 0x000e220008000800 */
[----:B------:R-:W-:Y:S01]  /*0060*/  IMAD.MOV.U32 R22, RZ, RZ, RZ ;  /* 0x000000ffff167224 */ /* 0x000fe200078e00ff */
[----:B------:R-:W1:Y:S01]  /*0070*/  LDCU UR5, c[0x0][0x2fc] ;  /* 0x00005f80ff0577ac */ /* 0x000e620008000800 */
[----:B0-----:R-:W-:-:S04]  /*0080*/  IADD3 R18, P1, PT, R1, UR4, RZ ;  /* 0x0000000401127c10 */ /* 0x001fc8000ff3e0ff */
[----:B-1----:R-:W-:Y:S02]  /*0090*/  IADD3.X R2, PT, PT, RZ, UR5, RZ, P1, !PT ;  /* 0x00000005ff027c10 */ /* 0x002fe40008ffe4ff */
[----:B--2---:R-:W-:-:S13]  /*00a0*/  ISETP.NE.AND P0, PT, R0, RZ, PT ;  /* 0x000000ff0000720c */ /* 0x004fda0003f05270 */
[----:B------:R-:W-:Y:S05]  /*00b0*/  @P0 BRA `(.L_x_0) ;  /* 0x0000000000500947 */ /* 0x000fea0003800000 */
[----:B------:R-:W-:Y:S01]  /*00c0*/  BSSY.RECONVERGENT B6, `(.L_x_0) ;  /* 0x0000013000067945 */ /* 0x000fe20003800200 */
[----:B------:R-:W-:-:S07]  /*00d0*/  IMAD.MOV.U32 R8, RZ, RZ, RZ ;  /* 0x000000ffff087224 */ /* 0x000fce00078e00ff */
.L_x_2:
[----:B------:R-:W2:Y:S01]  /*00e0*/  LD.E R9, desc[UR36][R16.64] ;  /* 0x0000002410097980 */ /* 0x000ea2000c101900 */
[----:B------:R-:W-:Y:S01]  /*00f0*/  MOV R0, 0x0 ;  /* 0x0000000000007802 */ /* 0x000fe20000000f00 */
[----:B------:R-:W0:Y:S01]  /*0100*/  LDCU.64 UR4, c[0x4][0x8] ;  /* 0x01000100ff0477ac */ /* 0x000e220008000a00 */
[----:B------:R-:W-:Y:S01]  /*0110*/  VIADD R22, R8, 0x1 ;  /* 0x0000000108167836 */ /* 0x000fe20000000000 */
[----:B------:R-:W-:Y:S01]  /*0120*/  MOV R7, R2 ;  /* 0x0000000200077202 */ /* 0x000fe20000000f00 */
[----:B------:R1:W3:Y:S01]  /*0130*/  LDC.64 R10, c[0x4][R0] ;  /* 0x01000000000a7b82 */ /* 0x0002e20000000a00 */
[----:B------:R-:W-:Y:S01]  /*0140*/  IMAD.MOV.U32 R6, RZ, RZ, R18 ;  /* 0x000000ffff067224 */ /* 0x000fe200078e0012 */
[----:B0-----:R-:W-:Y:S01]  /*0150*/  MOV R4, UR4 ;  /* 0x0000000400047c02 */ /* 0x001fe20008000f00 */
[----:B------:R-:W-:Y:S01]  /*0160*/  IMAD.U32 R5, RZ, RZ, UR5 ;  /* 0x00000005ff057e24 */ /* 0x000fe2000f8e00ff */
[----:B--23--:R1:W-:Y:S06]  /*0170*/  STL.64 [R1], R8 ;  /* 0x0000000801007387 */ /* 0x00c3ec0000100a00 */
[----:B------:R-:W-:-:S07]  /*0180*/  LEPC R20, `(.L_x_1) ;  /* 0x000000001014794e */ /* 0x000fce0000000000 */
[----:B-1----:R-:W-:Y:S05]  /*0190*/  CALL.ABS.NOINC R10 ;  /* 0x000000000a007343 */ /* 0x002fea0003c00000 */
.L_x_1:
[----:B------:R-:W2:Y:S04]  /*01a0*/  LD.E.64 R16, desc[UR36][R16.64+0x8] ;  /* 0x0000082410107980 */ /* 0x000ea8000c101b00 */
[----:B--2---:R-:W2:Y:S01]  /*01b0*/  LD.E.U8 R0, desc[UR36][R16.64+0x4] ;  /* 0x0000042410007980 */ /* 0x004ea2000c101100 */
[----:B------:R-:W-:Y:S01]  /*01c0*/  IMAD.MOV.U32 R8, RZ, RZ, R22 ;  /* 0x000000ffff087224 */ /* 0x000fe200078e0016 */
[----:B--2---:R-:W-:-:S13]  /*01d0*/  ISETP.NE.AND P0, PT, R0, RZ, PT ;  /* 0x000000ff0000720c */ /* 0x004fda0003f05270 */
[----:B------:R-:W-:Y:S05]  /*01e0*/  @!P0 BRA `(.L_x_2) ;  /* 0xfffffffc00bc8947 */ /* 0x000fea000383ffff */
[----:B------:R-:W-:Y:S05]  /*01f0*/  BSYNC.RECONVERGENT B6 ;  /* 0x0000000000067941 */ /* 0x000fea0003800200 */
.L_x_0:
[----:B------:R-:W-:Y:S01]  /*0200*/  MOV R0, 0x0 ;  /* 0x0000000000007802 */ /* 0x000fe20000000f00 */
[----:B------:R0:W-:Y:S01]  /*0210*/  STL [R1], R22 ;  /* 0x0000001601007387 */ /* 0x0001e20000100800 */
[----:B------:R-:W1:Y:S01]  /*0220*/  LDCU.64 UR4, c[0x4][0x10] ;  /* 0x01000200ff0477ac */ /* 0x000e620008000a00 */
[----:B------:R-:W-:Y:S01]  /*0230*/  IMAD.MOV.U32 R6, RZ, RZ, R18 ;  /* 0x000000ffff067224 */ /* 0x000fe200078e0012 */
[----:B------:R0:W2:Y:S01]  /*0240*/  LDC.64 R8, c[0x4][R0] ;  /* 0x0100000000087b82 */ /* 0x0000a20000000a00 */
[----:B------:R-:W-:Y:S01]  /*0250*/  MOV R7, R2 ;  /* 0x0000000200077202 */ /* 0x000fe20000000f00 */
[----:B-1----:R-:W-:Y:S01]  /*0260*/  IMAD.U32 R4, RZ, RZ, UR4 ;  /* 0x00000004ff047e24 */ /* 0x002fe2000f8e00ff */
[----:B0-----:R-:W-:-:S07]  /*0270*/  MOV R5, UR5 ;  /* 0x0000000500057c02 */ /* 0x001fce0008000f00 */
[----:B------:R-:W-:-:S07]  /*0280*/  LEPC R20, `(.L_x_3) ;  /* 0x000000001014794e */ /* 0x000fce0000000000 */
[----:B--2---:R-:W-:Y:S05]  /*0290*/  CALL.ABS.NOINC R8 ;  /* 0x0000000008007343 */ /* 0x004fea0003c00000 */
.L_x_3:
[----:B------:R-:W-:Y:S05]  /*02a0*/  EXIT ;  /* 0x000000000000794d */ /* 0x000fea0003800000 */
.L_x_4:
[----:B------:R-:W-:-:S00]  /*02b0*/  BRA `(.L_x_4) ;  /* 0xfffffffc00fc7947 */ /* 0x000fc0000383ffff */
[----:B------:R-:W-:-:S00]  /*02c0*/  NOP ;  /* 0x0000000000007918 */ /* 0x000fc00000000000 */
        /* <DEDUP_REMOVED lines=11> */
.L_x_5:


//--------------------- .nv.global.init           --------------------------
	.section	.nv.global.init,"aw",@progbits
.nv.global.init:
	.type		$str,@object
	.size		$str,($str$1 - $str)
$str:
        /*0000*/ 	.byte	0x4c, 0x69, 0x73, 0x74, 0x20, 0x65, 0x6c, 0x65, 0x6d, 0x65, 0x6e, 0x74, 0x20, 0x25, 0x64, 0x20
        /*0010*/ 	.byte	0x68, 0x61, 0x73, 0x20, 0x69, 0x64, 0x20, 0x25, 0x64, 0x0a, 0x00
	.type		$str$1,@object
	.size		$str$1,(.L_1 - $str$1)
$str$1:
        /*001b*/ 	.byte	0x4c, 0x69, 0x73, 0x74, 0x20, 0x65, 0x6c, 0x65, 0x6d, 0x65, 0x6e, 0x74, 0x20, 0x25, 0x64, 0x20
        /*002b*/ 	.byte	0x69, 0x73, 0x20, 0x74, 0x68, 0x65, 0x20, 0x6c, 0x61, 0x73, 0x74, 0x20, 0x69, 0x74, 0x65, 0x6d
        /*003b*/ 	.byte	0x20, 0x69, 0x6e, 0x20, 0x74, 0x68, 0x65, 0x20, 0x6c, 0x69, 0x73, 0x74, 0x0a, 0x00
.L_1:


//--------------------- .nv.shared.reserved.0     --------------------------
	.section	.nv.shared.reserved.0,"aw",@nobits
	.weak		__nv_reservedSMEM_offset_0_alias
	.size		__nv_reservedSMEM_offset_0_alias, 0, 64
	.other		__nv_reservedSMEM_offset_0_alias,@"STO_CUDA_RESERVED_SHARED STV_DEFAULT"
__nv_reservedSMEM_offset_0_alias:
	.zero		0
	.zero		64


//--------------------- .nv.constant0._Z11test_kernelP8ListElem --------------------------
	.section	.nv.constant0._Z11test_kernelP8ListElem,"a",@progbits
	.sectionflags	@""
	.align	4
.nv.constant0._Z11test_kernelP8ListElem:
	.zero		904


//--------------------- SYMBOLS --------------------------

	.type		.nv.reservedSmem.offset0,@object
	.size		.nv.reservedSmem.offset0,0x4
	.type		vprintf,@function
